	.headerflags	@"EF_CUDA_TEXMODE_UNIFIED EF_CUDA_64BIT_ADDRESS EF_CUDA_SM86 EF_CUDA_VIRTUAL_SM(EF_CUDA_SM86)"
	.elftype	@"ET_EXEC"


//--------------------- .nv.info                  --------------------------
	.section	.nv.info,"",@"SHT_CUDA_INFO"
	.align	4


	//----- nvinfo : EIATTR_REGCOUNT
	.align		4
        /*0000*/ 	.byte	0x04, 0x2f
        /*0002*/ 	.short	(.L_1 - .L_0)
	.align		4
.L_0:
        /*0004*/ 	.word	index@(_Z19regbank_test_kernel4int2i6float4Pf)
        /*0008*/ 	.word	0x00000020


	//----- nvinfo : EIATTR_MAX_STACK_SIZE
	.align		4
.L_1:
        /*000c*/ 	.byte	0x04, 0x23
        /*000e*/ 	.short	(.L_3 - .L_2)
	.align		4
.L_2:
        /*0010*/ 	.word	index@(_Z19regbank_test_kernel4int2i6float4Pf)
        /*0014*/ 	.word	0x00000000


	//----- nvinfo : EIATTR_MIN_STACK_SIZE
	.align		4
.L_3:
        /*0018*/ 	.byte	0x04, 0x12
        /*001a*/ 	.short	(.L_5 - .L_4)
	.align		4
.L_4:
        /*001c*/ 	.word	index@(_Z19regbank_test_kernel4int2i6float4Pf)
        /*0020*/ 	.word	0x00000000


	//----- nvinfo : EIATTR_FRAME_SIZE
	.align		4
.L_5:
        /*0024*/ 	.byte	0x04, 0x11
        /*0026*/ 	.short	(.L_7 - .L_6)
	.align		4
.L_6:
        /*0028*/ 	.word	index@(_Z19regbank_test_kernel4int2i6float4Pf)
        /*002c*/ 	.word	0x00000000
.L_7:


//--------------------- .nv.info._Z19regbank_test_kernel4int2i6float4Pf --------------------------
	.section	.nv.info._Z19regbank_test_kernel4int2i6float4Pf,"",@"SHT_CUDA_INFO"
	.align	4


	//----- nvinfo : EIATTR_CUDA_API_VERSION
	.align		4
        /*0000*/ 	.byte	0x04, 0x37
        /*0002*/ 	.short	(.L_9 - .L_8)
.L_8:
        /*0004*/ 	.word	0x00000079


	//----- nvinfo : EIATTR_SW2861232_WAR
	.align		4
.L_9:
        /*0008*/ 	.byte	0x01, 0x35
	.zero		2


	//----- nvinfo : EIATTR_PARAM_CBANK
	.align		4
        /*000c*/ 	.byte	0x04, 0x0a
        /*000e*/ 	.short	(.L_11 - .L_10)
	.align		4
.L_10:
        /*0010*/ 	.word	index@(.nv.constant0._Z19regbank_test_kernel4int2i6float4Pf)
        /*0014*/ 	.short	0x0160
        /*0016*/ 	.short	0x0028


	//----- nvinfo : EIATTR_CBANK_PARAM_SIZE
	.align		4
.L_11:
        /*0018*/ 	.byte	0x03, 0x19
        /*001a*/ 	.short	0x0028


	//----- nvinfo : EIATTR_KPARAM_INFO
	.align		4
        /*001c*/ 	.byte	0x04, 0x17
        /*001e*/ 	.short	(.L_13 - .L_12)
.L_12:
        /*0020*/ 	.word	0x00000000
        /*0024*/ 	.short	0x0003
        /*0026*/ 	.short	0x0020
        /*0028*/ 	.byte	0x00, 0xf0, 0x21, 0x00


	//----- nvinfo : EIATTR_KPARAM_INFO
	.align		4
.L_13:
        /*002c*/ 	.byte	0x04, 0x17
        /*002e*/ 	.short	(.L_15 - .L_14)
.L_14:
        /*0030*/ 	.word	0x00000000
        /*0034*/ 	.short	0x0002
        /*0036*/ 	.short	0x0010
        /*0038*/ 	.byte	0x00, 0xf0, 0x41, 0x00


	//----- nvinfo : EIATTR_KPARAM_INFO
	.align		4
.L_15:
        /*003c*/ 	.byte	0x04, 0x17
        /*003e*/ 	.short	(.L_17 - .L_16)
.L_16:
        /*0040*/ 	.word	0x00000000
        /*0044*/ 	.short	0x0001
        /*0046*/ 	.short	0x0008
        /*0048*/ 	.byte	0x00, 0xf0, 0x11, 0x00


	//----- nvinfo : EIATTR_KPARAM_INFO
	.align		4
.L_17:
        /*004c*/ 	.byte	0x04, 0x17
        /*004e*/ 	.short	(.L_19 - .L_18)
.L_18:
        /*0050*/ 	.word	0x00000000
        /*0054*/ 	.short	0x0000
        /*0056*/ 	.short	0x0000
        /*0058*/ 	.byte	0x00, 0xf0, 0x21, 0x00


	//----- nvinfo : EIATTR_MAXREG_COUNT
	.align		4
.L_19:
        /*005c*/ 	.byte	0x03, 0x1b
        /*005e*/ 	.short	0x00ff


	//----- nvinfo : EIATTR_EXIT_INSTR_OFFSETS
	.align		4
        /*0060*/ 	.byte	0x04, 0x1c
        /*0062*/ 	.short	(.L_21 - .L_20)


	//   ....[0]....
.L_20:
        /*0064*/ 	.word	0x000010f0


	//   ....[1]....
        /*0068*/ 	.word	0x00001170
.L_21:


//--------------------- .nv.constant0._Z19regbank_test_kernel4int2i6float4Pf --------------------------
	.section	.nv.constant0._Z19regbank_test_kernel4int2i6float4Pf,"a",@progbits
	.align	4
.nv.constant0._Z19regbank_test_kernel4int2i6float4Pf:
	.zero		392


//--------------------- .text._Z19regbank_test_kernel4int2i6float4Pf --------------------------
	.section	.text._Z19regbank_test_kernel4int2i6float4Pf,"ax",@progbits
	.sectionflags	@"SHF_BARRIERS=1"
	.sectioninfo	@"SHI_REGISTERS=32"
	.align	128
        .global         _Z19regbank_test_kernel4int2i6float4Pf
        .type           _Z19regbank_test_kernel4int2i6float4Pf,@function
        .size           _Z19regbank_test_kernel4int2i6float4Pf,(.L_x_3 - _Z19regbank_test_kernel4int2i6float4Pf)
        .other          _Z19regbank_test_kernel4int2i6float4Pf,@"STO_CUDA_ENTRY STV_DEFAULT"
_Z19regbank_test_kernel4int2i6float4Pf:
.text._Z19regbank_test_kernel4int2i6float4Pf:
[----:B------:R-:W-:-:S02]  /*0000*/  MOV R1, c[0x0][0x28] ;  /* 0x00000a0000017a02 */ /* 0x000fc40000000f00 */
[----:B------:R-:W0:Y:S01]  /*0010*/  S2R R0, SR_TID.X ;  /* 0x0000000000007919 */ /* 0x000e220000002100 */
[----:B------:R-:W-:Y:S02]  /*0020*/  MOV R2, c[0x0][0x168] ;  /* 0x00005a0000027a02 */ /* 0x000fe40000000f00 */
[----:B------:R-:W-:Y:S01]  /*0030*/  MOV R5, c[0x0][0x170] ;  /* 0x00005c0000057a02 */ /* 0x000fe20000000f00 */
[----:B------:R-:W0:Y:S01]  /*0040*/  S2R R3, SR_CTAID.X ;  /* 0x0000000000037919 */ /* 0x000e220000002500 */
[----:B------:R-:W-:Y:S02]  /*0050*/  ISETP.GE.AND P1, PT, R2, 0x1, PT ;  /* 0x000000010200780c */ /* 0x000fe40003f26270 */
[----:B0-----:R-:W-:-:S11]  /*0060*/  LOP3.LUT P0, RZ, R3, 0x1f, R0, 0xf8, !PT ;  /* 0x0000001f03ff7812 */ /* 0x001fd6000780f800 */
[----:B------:R-:W-:Y:S01]  /*0070*/  MOV R5, RZ ;  /* 0x000000ff00057202 */ /* 0x000fe20000000f00 */
[----:B------:R-:W-:Y:S01]  /*0080*/  MOV R8, 0x3f800000 ;  /* 0x3f80000000087802 */ /* 0x000fe20000000f00 */
        /* <DEDUP_REMOVED lines=8> */
[----:B------:R-:W-:Y:S05]  /*0110*/  @!P1 BRA `(.L_x_0) ;  /* 0x0000106000009947 */ /* 0x000fea0003800000 */
[----:B------:R-:W-:-:S02]  /*0120*/  MOV R3, RZ ;  /* 0x000000ff00037202 */ /* 0x000fc40000000f00 */
.L_x_1:
[----:B------:R-:W-:Y:S02]  /*0130*/  MOV R2, c[0x0][0x178] ;  /* 0x00005e0000027a02 */ /* 0x000fe40000000f00 */
[----:B------:R-:W-:-:S03]  /*0140*/  IADD3 R3, R3, 0x1, RZ ;  /* 0x0000000103037810 */ /* 0x000fc60007ffe0ff */
[----:B------:R-:W-:-:S03]  /*0150*/  ISETP.GE.AND P1, PT, R3, c[0x0][0x168], PT ;  /* 0x00005a0003007a0c */ /* 0x000fc60003f26270 */
[CC--:B------:R-:W-:Y:S01]  /*0160*/  FFMA R5, R15.reuse, R15.reuse, R5 ;  /* 0x0000000f0f057223 */ /* 0x0c0fe20000000005 */
        /* <DEDUP_REMOVED lines=255> */
[----:B------:R-:W-:Y:S01]  /*1160*/  @P1 CALL.REL.NOINC `(.L_x_0) ;  /* 0x0000001000001944 */ /* 0x000fe20003c00000 */
[----:B------:R-:W-:Y:S05]  /*1170*/  BRA `(.L_x_1) ;  /* 0xffffefb000007947 */ /* 0x000fea000383ffff */
.L_x_0:
[----:B------:R-:W-:Y:S06]  /*1180*/  BAR.SYNC 0x0 ;  /* 0x0000000000007b1d */ /* 0x000fec0000000000 */
[----:B------:R-:W-:Y:S05]  /*1190*/  @P0 EXIT ;  /* 0x000000000000094d */ /* 0x000fea0003800000 */
[----:B------:R-:W-:Y:S01]  /*11a0*/  SHF.R.S32.HI R3, RZ, 0x1f, R0 ;  /* 0x0000001fff037819 */ /* 0x000fe20000011400 */
[----:B------:R-:W-:Y:S01]  /*11b0*/  ULDC.64 UR4, c[0x0][0x118] ;  /* 0x0000460000047ab9 */ /* 0x000fe20000000a00 */
[----:B------:R-:W-:Y:S02]  /*11c0*/  MOV R2, 0x4 ;  /* 0x0000000400027802 */ /* 0x000fe40000000f00 */
[----:B------:R-:W-:-:S04]  /*11d0*/  LEA.HI R3, R3, R0, RZ, 0x5 ;  /* 0x0000000003037211 */ /* 0x000fc800078f28ff */
[----:B------:R-:W-:-:S05]  /*11e0*/  SHF.R.S32.HI R3, RZ, 0x5, R3 ;  /* 0x00000005ff037819 */ /* 0x000fca0000011403 */
[----:B------:R-:W-:-:S05]  /*11f0*/  IMAD.WIDE R2, R3, R2, c[0x0][0x180] ;  /* 0x0000600003027625 */ /* 0x000fca00078e0202 */
[----:B------:R-:W-:Y:S01]  /*1200*/  STG.E desc[UR4][R2.64], R5 ;  /* 0x0000000502007986 */ /* 0x000fe2200c101904 */
[----:B------:R-:W-:Y:S05]  /*1210*/  EXIT ;  /* 0x000000000000794d */ /* 0x000fea0003800000 */
.L_x_2:
[----:B------:R-:W-:-:S00]  /*1220*/  BRA `(.L_x_2) ;  /* 0xfffffff000007947 */ /* 0x000fc0000383ffff */
[----:B------:R-:W-:-:S00]  /*1230*/  NOP ;  /* 0x0000000000007918 */ /* 0x000fc00000000000 */
        /* <DEDUP_REMOVED lines=20> */
.L_x_3:
